//
// Generated by NVIDIA NVVM Compiler
//
// Compiler Build ID: CL-36424714
// Cuda compilation tools, release 13.0, V13.0.88
// Based on NVVM 20.0.0
//

.version 9.0
.target sm_100
.address_size 64

	// .globl	_Z9maxReducePVfi
.global .align 4 .f32 d_float_min = 0fFF7FF023;
// _ZZ9maxReducePVfiE9max_value has been demoted

.visible .entry _Z9maxReducePVfi(
	.param .u64 .ptr .align 1 _Z9maxReducePVfi_param_0,
	.param .u32 _Z9maxReducePVfi_param_1
)
{
	.reg .pred 	%p<8>;
	.reg .b32 	%r<9>;
	.reg .b32 	%f<5>;
	.reg .b64 	%rd<5>;
	// demoted variable
	.shared .align 4 .f32 _ZZ9maxReducePVfiE9max_value;
	ld.param.u64 	%rd2, [_Z9maxReducePVfi_param_0];
	ld.param.u32 	%r5, [_Z9maxReducePVfi_param_1];
	cvta.to.global.u64 	%rd1, %rd2;
	mov.u32 	%r1, %tid.x;
	setp.ne.s32 	%p1, %r1, 0;
	@%p1 bra 	$L__BB0_2;
	mov.b32 	%r6, -8392669;
	st.volatile.shared.u32 	[_ZZ9maxReducePVfiE9max_value], %r6;
$L__BB0_2:
	setp.lt.s32 	%p2, %r5, 1;
	@%p2 bra 	$L__BB0_8;
	mov.b32 	%r8, 0;
$L__BB0_4:
	add.s32 	%r3, %r8, %r1;
	setp.ge.s32 	%p3, %r3, %r5;
	@%p3 bra 	$L__BB0_8;
	mul.wide.u32 	%rd3, %r3, 4;
	add.s64 	%rd4, %rd1, %rd3;
	ld.volatile.global.f32 	%f1, [%rd4];
	bar.sync 	0;
	ld.volatile.shared.f32 	%f2, [_ZZ9maxReducePVfiE9max_value];
	setp.geu.f32 	%p4, %f2, %f1;
	@%p4 bra 	$L__BB0_7;
$L__BB0_6:
	st.volatile.shared.f32 	[_ZZ9maxReducePVfiE9max_value], %f1;
	ld.volatile.shared.f32 	%f3, [_ZZ9maxReducePVfiE9max_value];
	setp.lt.f32 	%p5, %f3, %f1;
	@%p5 bra 	$L__BB0_6;
$L__BB0_7:
	bar.sync 	0;
	add.s32 	%r8, %r8, 32;
	setp.lt.s32 	%p6, %r8, %r5;
	@%p6 bra 	$L__BB0_4;
$L__BB0_8:
	setp.ne.s32 	%p7, %r1, 0;
	@%p7 bra 	$L__BB0_10;
	ld.volatile.shared.f32 	%f4, [_ZZ9maxReducePVfiE9max_value];
	st.volatile.global.f32 	[%rd1], %f4;
$L__BB0_10:
	ret;

}


// ===== COMPILED SASS (sm_100) =====

	.target	sm_100

	.elftype	@"ET_EXEC"


//--------------------- .note.nv.tkinfo           --------------------------
	.section	.note.nv.tkinfo,"",@"SHT_NOTE"
	.sectionflags	@"SHF_NOTE_NV_TKINFO"
	.tkinfo
        /*0018*/ 	.word	0x00000002
        /*0030*/ 	.string	""
        /*0030*/ 	.string	"ptxas"
        /*0030*/ 	.string	"Cuda compilation tools, release 13.0, V13.0.88"
        /*0030*/ 	.string	"Build cuda_13.0.r13.0/compiler.36424714_0"
        /*0030*/ 	.string	"-arch sm_100 -m 64 "



//--------------------- .note.nv.cuinfo           --------------------------
	.section	.note.nv.cuinfo,"",@"SHT_NOTE"
	.sectionflags	@"SHF_NOTE_NV_CUINFO"
        /*0018*/ 	.short	0x0002
        /*001a*/ 	.short	0x0064
        /*001c*/ 	.short	0x0082
	.zero		2


//--------------------- .nv.info                  --------------------------
	.section	.nv.info,"",@"SHT_CUDA_INFO"
	.align	4


	//----- nvinfo : EIATTR_REGCOUNT
	.align		4
        /*0000*/ 	.byte	0x04, 0x2f
        /*0002*/ 	.short	(.L_2 - .L_1)
	.align		4
.L_1:
        /*0004*/ 	.word	index@(_Z9maxReducePVfi)
        /*0008*/ 	.word	0x00000008


	//----- nvinfo : EIATTR_FRAME_SIZE
	.align		4
.L_2:
        /*000c*/ 	.byte	0x04, 0x11
        /*000e*/ 	.short	(.L_4 - .L_3)
	.align		4
.L_3:
        /*0010*/ 	.word	index@(_Z9maxReducePVfi)
        /*0014*/ 	.word	0x00000000


	//----- nvinfo : EIATTR_MIN_STACK_SIZE
	.align		4
.L_4:
        /*0018*/ 	.byte	0x04, 0x12
        /*001a*/ 	.short	(.L_6 - .L_5)
	.align		4
.L_5:
        /*001c*/ 	.word	index@(_Z9maxReducePVfi)
        /*0020*/ 	.word	0x00000000
.L_6:


//--------------------- .nv.compat                --------------------------
	.section	.nv.compat,"",@"SHT_CUDA_COMPAT_INFO"
	.align	4
        /*0000*/ 	.byte	0x02, 0x09, 0x00, 0x00, 0x02, 0x02, 0x01, 0x00, 0x02, 0x05, 0x05, 0x00, 0x03, 0x07, 0x01, 0x01
        /*0010*/ 	.byte	0x02, 0x03, 0x00, 0x00, 0x02, 0x06, 0x01, 0x00, 0x04, 0x0b, 0x08, 0x00, 0x09, 0x00, 0x00, 0x00
        /*0020*/ 	.byte	0x00, 0x00, 0x00, 0x00


//--------------------- .nv.info._Z9maxReducePVfi --------------------------
	.section	.nv.info._Z9maxReducePVfi,"",@"SHT_CUDA_INFO"
	.sectionflags	@""
	.align	4


	//----- nvinfo : EIATTR_CUDA_API_VERSION
	.align		4
        /*0000*/ 	.byte	0x04, 0x37
        /*0002*/ 	.short	(.L_8 - .L_7)
.L_7:
        /*0004*/ 	.word	0x00000082


	//----- nvinfo : EIATTR_KPARAM_INFO
	.align		4
.L_8:
        /*0008*/ 	.byte	0x04, 0x17
        /*000a*/ 	.short	(.L_10 - .L_9)
.L_9:
        /*000c*/ 	.word	0x00000000
        /*0010*/ 	.short	0x0001
        /*0012*/ 	.short	0x0008
        /*0014*/ 	.byte	0x00, 0xf0, 0x11, 0x00


	//----- nvinfo : EIATTR_KPARAM_INFO
	.align		4
.L_10:
        /*0018*/ 	.byte	0x04, 0x17
        /*001a*/ 	.short	(.L_12 - .L_11)
.L_11:
        /*001c*/ 	.word	0x00000000
        /*0020*/ 	.short	0x0000
        /*0022*/ 	.short	0x0000
        /*0024*/ 	.byte	0x00, 0xf5, 0x21, 0x00


	//----- nvinfo : EIATTR_SPARSE_MMA_MASK
	.align		4
.L_12:
        /*0028*/ 	.byte	0x03, 0x50
        /*002a*/ 	.short	0x0000


	//----- nvinfo : EIATTR_MAXREG_COUNT
	.align		4
        /*002c*/ 	.byte	0x03, 0x1b
        /*002e*/ 	.short	0x00ff


	//----- nvinfo : EIATTR_NUM_BARRIERS
	.align		4
        /*0030*/ 	.byte	0x02, 0x4c
        /*0032*/ 	.byte	0x01
	.zero		1


	//----- nvinfo : EIATTR_MERCURY_ISA_VERSION
	.align		4
        /*0034*/ 	.byte	0x03, 0x5f
        /*0036*/ 	.short	0x0101


	//----- nvinfo : EIATTR_VRC_CTA_INIT_COUNT
	.align		4
        /*0038*/ 	.byte	0x02, 0x4a
	.zero		1
	.zero		1


	//----- nvinfo : EIATTR_EXIT_INSTR_OFFSETS
	.align		4
        /*003c*/ 	.byte	0x04, 0x1c
        /*003e*/ 	.short	(.L_14 - .L_13)


	//   ....[0]....
.L_13:
        /*0040*/ 	.word	0x00000270


	//   ....[1]....
        /*0044*/ 	.word	0x000002e0


	//----- nvinfo : EIATTR_CRS_STACK_SIZE
	.align		4
.L_14:
        /*0048*/ 	.byte	0x04, 0x1e
        /*004a*/ 	.short	(.L_16 - .L_15)
.L_15:
        /*004c*/ 	.word	0x00000000


	//----- nvinfo : EIATTR_CBANK_PARAM_SIZE
	.align		4
.L_16:
        /*0050*/ 	.byte	0x03, 0x19
        /*0052*/ 	.short	0x000c


	//----- nvinfo : EIATTR_PARAM_CBANK
	.align		4
        /*0054*/ 	.byte	0x04, 0x0a
        /*0056*/ 	.short	(.L_18 - .L_17)
	.align		4
.L_17:
        /*0058*/ 	.word	index@(.nv.constant0._Z9maxReducePVfi)
        /*005c*/ 	.short	0x0380
        /*005e*/ 	.short	0x000c


	//----- nvinfo : EIATTR_SW_WAR
	.align		4
.L_18:
        /*0060*/ 	.byte	0x04, 0x36
        /*0062*/ 	.short	(.L_20 - .L_19)
.L_19:
        /*0064*/ 	.word	0x00000008
.L_20:


//--------------------- .nv.callgraph             --------------------------
	.section	.nv.callgraph,"",@"SHT_CUDA_CALLGRAPH"
	.align	4
	.sectionentsize	8
	.align		4
        /*0000*/ 	.word	0x00000000
	.align		4
        /*0004*/ 	.word	0xffffffff
	.align		4
        /*0008*/ 	.word	0x00000000
	.align		4
        /*000c*/ 	.word	0xfffffffe
	.align		4
        /*0010*/ 	.word	0x00000000
	.align		4
        /*0014*/ 	.word	0xfffffffd
	.align		4
        /*0018*/ 	.word	0x00000000
	.align		4
        /*001c*/ 	.word	0xfffffffc


//--------------------- .nv.constant4             --------------------------
	.section	.nv.constant4,"a",@progbits
	.align	8
	.align		8
.nv.constant4:
        /*0000*/ 	.dword	d_float_min


//--------------------- .text._Z9maxReducePVfi    --------------------------
	.section	.text._Z9maxReducePVfi,"ax",@progbits
	.align	128
        .global         _Z9maxReducePVfi
        .type           _Z9maxReducePVfi,@function
        .size           _Z9maxReducePVfi,(.L_x_5 - _Z9maxReducePVfi)
        .other          _Z9maxReducePVfi,@"STO_CUDA_ENTRY STV_DEFAULT"
_Z9maxReducePVfi:
.text._Z9maxReducePVfi:
[----:B------:R-:W-:Y:S01]  /*0000*/  LDC R1, c[0x0][0x37c] ;  /* 0x0000df00ff017b82 */ /* 0x000fe20000000800 */
[----:B------:R-:W0:Y:S01]  /*0010*/  S2R R4, SR_TID.X ;  /* 0x0000000000047919 */ /* 0x000e220000002100 */
[----:B------:R-:W1:Y:S01]  /*0020*/  LDCU UR4, c[0x0][0x388] ;  /* 0x00007100ff0477ac */ /* 0x000e620008000800 */
[----:B------:R-:W2:Y:S01]  /*0030*/  LDCU.64 UR8, c[0x0][0x358] ;  /* 0x00006b00ff0877ac */ /* 0x000ea20008000a00 */
[----:B-1----:R-:W-:Y:S01]  /*0040*/  UISETP.GE.AND UP0, UPT, UR4, 0x1, UPT ;  /* 0x000000010400788c */ /* 0x002fe2000bf06270 */
[----:B0-----:R-:W-:-:S13]  /*0050*/  ISETP.NE.AND P0, PT, R4, RZ, PT ;  /* 0x000000ff0400720c */ /* 0x001fda0003f05270 */
[----:B------:R-:W0:Y:S01]  /*0060*/  @!P0 S2R R3, SR_CgaCtaId ;  /* 0x0000000000038919 */ /* 0x000e220000008800 */
[----:B------:R-:W-:Y:S01]  /*0070*/  @!P0 MOV R0, 0x400 ;  /* 0x0000040000008802 */ /* 0x000fe20000000f00 */
[----:B------:R-:W-:-:S03]  /*0080*/  @!P0 IMAD.MOV.U32 R5, RZ, RZ, -0x800fdd ;  /* 0xff7ff023ff058424 */ /* 0x000fc600078e00ff */
[----:B0-----:R-:W-:-:S05]  /*0090*/  @!P0 LEA R0, R3, R0, 0x18 ;  /* 0x0000000003008211 */ /* 0x001fca00078ec0ff */
[----:B------:R0:W-:Y:S01]  /*00a0*/  @!P0 STS [R0], R5 ;  /* 0x0000000500008388 */ /* 0x0001e20000000800 */
[----:B--2---:R-:W-:Y:S05]  /*00b0*/  BRA.U !UP0, `(.L_x_0) ;  /* 0x0000000108687547 */ /* 0x004fea000b800000 */
[----:B------:R-:W-:-:S05]  /*00c0*/  UMOV UR4, URZ ;  /* 0x000000ff00047c82 */ /* 0x000fca0008000000 */
.L_x_3:
[----:B------:R-:W1:Y:S01]  /*00d0*/  LDCU UR7, c[0x0][0x388] ;  /* 0x00007100ff0777ac */ /* 0x000e620008000800 */
[----:B0-----:R-:W-:-:S05]  /*00e0*/  VIADD R5, R4, UR4 ;  /* 0x0000000404057c36 */ /* 0x001fca0008000000 */
[----:B-1----:R-:W-:-:S13]  /*00f0*/  ISETP.GE.AND P0, PT, R5, UR7, PT ;  /* 0x0000000705007c0c */ /* 0x002fda000bf06270 */
[----:B------:R-:W-:Y:S05]  /*0100*/  @P0 BRA `(.L_x_0) ;  /* 0x0000000000540947 */ /* 0x000fea0003800000 */
[----:B------:R-:W0:Y:S02]  /*0110*/  LDC.64 R2, c[0x0][0x380] ;  /* 0x0000e000ff027b82 */ /* 0x000e240000000a00 */
[----:B0-----:R-:W-:-:S06]  /*0120*/  IMAD.WIDE.U32 R2, R5, 0x4, R2 ;  /* 0x0000000405027825 */ /* 0x001fcc00078e0002 */
[----:B------:R0:W2:Y:S01]  /*0130*/  LDG.E.STRONG.SYS R2, desc[UR8][R2.64] ;  /* 0x0000000802027981 */ /* 0x0000a2000c1f5900 */
[----:B------:R-:W-:Y:S05]  /*0140*/  WARPSYNC.ALL ;  /* 0x0000000000007948 */ /* 0x000fea0003800000 */
[----:B------:R-:W1:Y:S08]  /*0150*/  S2UR UR6, SR_CgaCtaId ;  /* 0x00000000000679c3 */ /* 0x000e700000008800 */
[----:B------:R-:W-:Y:S06]  /*0160*/  BAR.SYNC.DEFER_BLOCKING 0x0 ;  /* 0x0000000000007b1d */ /* 0x000fec0000010000 */
[----:B------:R-:W-:-:S02]  /*0170*/  UMOV UR5, 0x400 ;  /* 0x0000040000057882 */ /* 0x000fc40000000000 */
[----:B-1----:R-:W-:-:S09]  /*0180*/  ULEA UR5, UR6, UR5, 0x18 ;  /* 0x0000000506057291 */ /* 0x002fd2000f8ec0ff */
[----:B0-----:R-:W2:Y:S02]  /*0190*/  LDS R3, [UR5] ;  /* 0x00000005ff037984 */ /* 0x001ea40008000800 */
[----:B--2---:R-:W-:-:S13]  /*01a0*/  FSETP.GEU.AND P0, PT, R3, R2, PT ;  /* 0x000000020300720b */ /* 0x004fda0003f0e000 */
[----:B------:R-:W-:Y:S05]  /*01b0*/  @P0 BRA `(.L_x_1) ;  /* 0x0000000000140947 */ /* 0x000fea0003800000 */
.L_x_2:
[----:B------:R-:W-:Y:S01]  /*01c0*/  STS [UR5], R2 ;  /* 0x00000002ff007988 */ /* 0x000fe20008000805 */
[----:B------:R-:W-:Y:S05]  /*01d0*/  YIELD ;  /* 0x0000000000007946 */ /* 0x000fea0003800000 */
[----:B------:R-:W0:Y:S02]  /*01e0*/  LDS R3, [UR5] ;  /* 0x00000005ff037984 */ /* 0x000e240008000800 */
[----:B0-----:R-:W-:-:S13]  /*01f0*/  FSETP.GEU.AND P0, PT, R3, R2, PT ;  /* 0x000000020300720b */ /* 0x001fda0003f0e000 */
[----:B------:R-:W-:Y:S05]  /*0200*/  @!P0 BRA `(.L_x_2) ;  /* 0xfffffffc00ec8947 */ /* 0x000fea000383ffff */
.L_x_1:
[----:B------:R-:W-:Y:S05]  /*0210*/  WARPSYNC.ALL ;  /* 0x0000000000007948 */ /* 0x000fea0003800000 */
[----:B------:R-:W-:Y:S01]  /*0220*/  BAR.SYNC.DEFER_BLOCKING 0x0 ;  /* 0x0000000000007b1d */ /* 0x000fe20000010000 */
[----:B------:R-:W-:-:S04]  /*0230*/  UIADD3 UR4, UPT, UPT, UR4, 0x20, URZ ;  /* 0x0000002004047890 */ /* 0x000fc8000fffe0ff */
[----:B------:R-:W-:-:S09]  /*0240*/  UISETP.GE.AND UP0, UPT, UR4, UR7, UPT ;  /* 0x000000070400728c */ /* 0x000fd2000bf06270 */
[----:B------:R-:W-:Y:S05]  /*0250*/  BRA.U !UP0, `(.L_x_3) ;  /* 0xfffffffd089c7547 */ /* 0x000fea000b83ffff */
.L_x_0:
[----:B------:R-:W-:-:S13]  /*0260*/  ISETP.NE.AND P0, PT, R4, RZ, PT ;  /* 0x000000ff0400720c */ /* 0x000fda0003f05270 */
[----:B------:R-:W-:Y:S05]  /*0270*/  @P0 EXIT ;  /* 0x000000000000094d */ /* 0x000fea0003800000 */
[----:B------:R-:W1:Y:S01]  /*0280*/  S2UR UR6, SR_CgaCtaId ;  /* 0x00000000000679c3 */ /* 0x000e620000008800 */
[----:B------:R-:W-:-:S07]  /*0290*/  UMOV UR5, 0x400 ;  /* 0x0000040000057882 */ /* 0x000fce0000000000 */
[----:B------:R-:W2:Y:S01]  /*02a0*/  LDC.64 R2, c[0x0][0x380] ;  /* 0x0000e000ff027b82 */ /* 0x000ea20000000a00 */
[----:B-1----:R-:W-:-:S09]  /*02b0*/  ULEA UR5, UR6, UR5, 0x18 ;  /* 0x0000000506057291 */ /* 0x002fd2000f8ec0ff */
[----:B0-----:R-:W2:Y:S04]  /*02c0*/  LDS R5, [UR5] ;  /* 0x00000005ff057984 */ /* 0x001ea80008000800 */
[----:B--2---:R-:W-:Y:S01]  /*02d0*/  STG.E.STRONG.SYS desc[UR8][R2.64], R5 ;  /* 0x0000000502007986 */ /* 0x004fe2000c115908 */
[----:B------:R-:W-:Y:S05]  /*02e0*/  EXIT ;  /* 0x000000000000794d */ /* 0x000fea0003800000 */
.L_x_4:
[----:B------:R-:W-:-:S00]  /*02f0*/  BRA `(.L_x_4) ;  /* 0xfffffffc00fc7947 */ /* 0x000fc0000383ffff */
[----:B------:R-:W-:-:S00]  /*0300*/  NOP ;  /* 0x0000000000007918 */ /* 0x000fc00000000000 */
[----:B------:R-:W-:-:S00]  /*0310*/  NOP ;  /* 0x0000000000007918 */ /* 0x000fc00000000000 */
[----:B------:R-:W-:-:S00]  /*0320*/  NOP ;  /* 0x0000000000007918 */ /* 0x000fc00000000000 */
[----:B------:R-:W-:-:S00]  /*0330*/  NOP ;  /* 0x0000000000007918 */ /* 0x000fc00000000000 */
[----:B------:R-:W-:-:S00]  /*0340*/  NOP ;  /* 0x0000000000007918 */ /* 0x000fc00000000000 */
[----:B------:R-:W-:-:S00]  /*0350*/  NOP ;  /* 0x0000000000007918 */ /* 0x000fc00000000000 */
[----:B------:R-:W-:-:S00]  /*0360*/  NOP ;  /* 0x0000000000007918 */ /* 0x000fc00000000000 */
[----:B------:R-:W-:-:S00]  /*0370*/  NOP ;  /* 0x0000000000007918 */ /* 0x000fc00000000000 */
.L_x_5:


//--------------------- .nv.global.init           --------------------------
	.section	.nv.global.init,"aw",@progbits
	.align	4
.nv.global.init:
	.type		d_float_min,@object
	.size		d_float_min,(.L_0 - d_float_min)
d_float_min:
        /*0000*/ 	.byte	0x23, 0xf0, 0x7f, 0xff
.L_0:


//--------------------- .nv.shared._Z9maxReducePVfi --------------------------
	.section	.nv.shared._Z9maxReducePVfi,"aw",@nobits
	.sectionflags	@""
	.align	4
.nv.shared._Z9maxReducePVfi:
	.zero		1028


//--------------------- .nv.shared.reserved.0     --------------------------
	.section	.nv.shared.reserved.0,"aw",@nobits
	.weak		__nv_reservedSMEM_offset_0_alias
	.size		__nv_reservedSMEM_offset_0_alias, 0, 64
	.other		__nv_reservedSMEM_offset_0_alias,@"STO_CUDA_RESERVED_SHARED STV_DEFAULT"
__nv_reservedSMEM_offset_0_alias:
	.zero		0
	.zero		64


//--------------------- .nv.constant0._Z9maxReducePVfi --------------------------
	.section	.nv.constant0._Z9maxReducePVfi,"a",@progbits
	.sectionflags	@""
	.align	4
.nv.constant0._Z9maxReducePVfi:
	.zero		908


//--------------------- SYMBOLS --------------------------

	.type		.nv.reservedSmem.offset0,@object
	.size		.nv.reservedSmem.offset0,0x4
	.type		.nv.reservedSmem.cap,@object
	.size		.nv.reservedSmem.cap,0x4
